//
// Generated by NVIDIA NVVM Compiler
//
// Compiler Build ID: CL-36424714
// Cuda compilation tools, release 13.0, V13.0.88
// Based on NVVM 20.0.0
//

.version 9.0
.target sm_100
.address_size 64

	// .globl	_Z14matrixMulNaivePfS_S_ii

.visible .entry _Z14matrixMulNaivePfS_S_ii(
	.param .u64 .ptr .align 1 _Z14matrixMulNaivePfS_S_ii_param_0,
	.param .u64 .ptr .align 1 _Z14matrixMulNaivePfS_S_ii_param_1,
	.param .u64 .ptr .align 1 _Z14matrixMulNaivePfS_S_ii_param_2,
	.param .u32 _Z14matrixMulNaivePfS_S_ii_param_3,
	.param .u32 _Z14matrixMulNaivePfS_S_ii_param_4
)
{
	.reg .pred 	%p<10>;
	.reg .b32 	%r<40>;
	.reg .b32 	%f<68>;
	.reg .b64 	%rd<53>;

	ld.param.u64 	%rd6, [_Z14matrixMulNaivePfS_S_ii_param_0];
	ld.param.u64 	%rd7, [_Z14matrixMulNaivePfS_S_ii_param_1];
	ld.param.u64 	%rd8, [_Z14matrixMulNaivePfS_S_ii_param_2];
	ld.param.u32 	%r18, [_Z14matrixMulNaivePfS_S_ii_param_3];
	ld.param.u32 	%r19, [_Z14matrixMulNaivePfS_S_ii_param_4];
	cvta.to.global.u64 	%rd1, %rd8;
	cvta.to.global.u64 	%rd2, %rd7;
	mov.u32 	%r20, %ctaid.x;
	mov.u32 	%r21, %ctaid.y;
	mov.u32 	%r22, %tid.x;
	mov.u32 	%r23, %tid.y;
	mov.u32 	%r24, %ntid.y;
	mad.lo.s32 	%r1, %r21, %r24, %r23;
	mov.u32 	%r25, %ntid.x;
	mad.lo.s32 	%r2, %r20, %r25, %r22;
	setp.lt.s32 	%p1, %r18, 1;
	mov.f32 	%f67, 0f00000000;
	@%p1 bra 	$L__BB0_12;
	mul.lo.s32 	%r3, %r18, %r1;
	and.b32  	%r4, %r18, 7;
	setp.lt.u32 	%p2, %r18, 8;
	mov.f32 	%f67, 0f00000000;
	mov.b32 	%r38, 0;
	@%p2 bra 	$L__BB0_4;
	and.b32  	%r38, %r18, 2147483640;
	neg.s32 	%r36, %r38;
	shl.b32 	%r7, %r19, 3;
	mul.wide.u32 	%rd9, %r3, 4;
	add.s64 	%rd10, %rd9, %rd2;
	add.s64 	%rd52, %rd10, 16;
	mov.f32 	%f67, 0f00000000;
	mul.wide.s32 	%rd13, %r19, 4;
	mov.u32 	%r35, %r2;
$L__BB0_3:
	.pragma "nounroll";
	ld.global.f32 	%f17, [%rd52+-16];
	mul.wide.s32 	%rd11, %r35, 4;
	add.s64 	%rd12, %rd1, %rd11;
	ld.global.f32 	%f18, [%rd12];
	fma.rn.f32 	%f19, %f17, %f18, %f67;
	ld.global.f32 	%f20, [%rd52+-12];
	add.s64 	%rd14, %rd12, %rd13;
	ld.global.f32 	%f21, [%rd14];
	fma.rn.f32 	%f22, %f20, %f21, %f19;
	ld.global.f32 	%f23, [%rd52+-8];
	add.s64 	%rd15, %rd14, %rd13;
	ld.global.f32 	%f24, [%rd15];
	fma.rn.f32 	%f25, %f23, %f24, %f22;
	ld.global.f32 	%f26, [%rd52+-4];
	add.s64 	%rd16, %rd15, %rd13;
	ld.global.f32 	%f27, [%rd16];
	fma.rn.f32 	%f28, %f26, %f27, %f25;
	ld.global.f32 	%f29, [%rd52];
	add.s64 	%rd17, %rd16, %rd13;
	ld.global.f32 	%f30, [%rd17];
	fma.rn.f32 	%f31, %f29, %f30, %f28;
	ld.global.f32 	%f32, [%rd52+4];
	add.s64 	%rd18, %rd17, %rd13;
	ld.global.f32 	%f33, [%rd18];
	fma.rn.f32 	%f34, %f32, %f33, %f31;
	ld.global.f32 	%f35, [%rd52+8];
	add.s64 	%rd19, %rd18, %rd13;
	ld.global.f32 	%f36, [%rd19];
	fma.rn.f32 	%f37, %f35, %f36, %f34;
	ld.global.f32 	%f38, [%rd52+12];
	add.s64 	%rd20, %rd19, %rd13;
	ld.global.f32 	%f39, [%rd20];
	fma.rn.f32 	%f67, %f38, %f39, %f37;
	add.s32 	%r36, %r36, 8;
	add.s32 	%r35, %r35, %r7;
	add.s64 	%rd52, %rd52, 32;
	setp.ne.s32 	%p3, %r36, 0;
	@%p3 bra 	$L__BB0_3;
$L__BB0_4:
	setp.eq.s32 	%p4, %r4, 0;
	@%p4 bra 	$L__BB0_12;
	and.b32  	%r13, %r18, 3;
	setp.lt.u32 	%p5, %r4, 4;
	@%p5 bra 	$L__BB0_7;
	add.s32 	%r27, %r38, %r3;
	mul.wide.u32 	%rd21, %r27, 4;
	add.s64 	%rd22, %rd2, %rd21;
	ld.global.f32 	%f41, [%rd22];
	mad.lo.s32 	%r28, %r38, %r19, %r2;
	mul.wide.s32 	%rd23, %r28, 4;
	add.s64 	%rd24, %rd1, %rd23;
	ld.global.f32 	%f42, [%rd24];
	fma.rn.f32 	%f43, %f41, %f42, %f67;
	cvt.u64.u32 	%rd25, %r3;
	cvt.u64.u32 	%rd26, %r38;
	add.s64 	%rd27, %rd26, %rd25;
	shl.b64 	%rd28, %rd27, 2;
	add.s64 	%rd29, %rd2, %rd28;
	ld.global.f32 	%f44, [%rd29+4];
	mul.wide.s32 	%rd30, %r19, 4;
	add.s64 	%rd31, %rd24, %rd30;
	ld.global.f32 	%f45, [%rd31];
	fma.rn.f32 	%f46, %f44, %f45, %f43;
	ld.global.f32 	%f47, [%rd29+8];
	add.s64 	%rd32, %rd31, %rd30;
	ld.global.f32 	%f48, [%rd32];
	fma.rn.f32 	%f49, %f47, %f48, %f46;
	ld.global.f32 	%f50, [%rd29+12];
	add.s64 	%rd33, %rd32, %rd30;
	ld.global.f32 	%f51, [%rd33];
	fma.rn.f32 	%f67, %f50, %f51, %f49;
	add.s32 	%r38, %r38, 4;
$L__BB0_7:
	setp.eq.s32 	%p6, %r13, 0;
	@%p6 bra 	$L__BB0_12;
	setp.eq.s32 	%p7, %r13, 1;
	@%p7 bra 	$L__BB0_10;
	add.s32 	%r29, %r38, %r3;
	mul.wide.u32 	%rd34, %r29, 4;
	add.s64 	%rd35, %rd2, %rd34;
	ld.global.f32 	%f53, [%rd35];
	mad.lo.s32 	%r30, %r38, %r19, %r2;
	mul.wide.s32 	%rd36, %r30, 4;
	add.s64 	%rd37, %rd1, %rd36;
	ld.global.f32 	%f54, [%rd37];
	fma.rn.f32 	%f55, %f53, %f54, %f67;
	cvt.u64.u32 	%rd38, %r3;
	cvt.u64.u32 	%rd39, %r38;
	add.s64 	%rd40, %rd39, %rd38;
	shl.b64 	%rd41, %rd40, 2;
	add.s64 	%rd42, %rd2, %rd41;
	ld.global.f32 	%f56, [%rd42+4];
	mul.wide.s32 	%rd43, %r19, 4;
	add.s64 	%rd44, %rd37, %rd43;
	ld.global.f32 	%f57, [%rd44];
	fma.rn.f32 	%f67, %f56, %f57, %f55;
	add.s32 	%r38, %r38, 2;
$L__BB0_10:
	and.b32  	%r31, %r18, 1;
	setp.eq.b32 	%p8, %r31, 1;
	not.pred 	%p9, %p8;
	@%p9 bra 	$L__BB0_12;
	add.s32 	%r32, %r38, %r3;
	mul.wide.u32 	%rd45, %r32, 4;
	add.s64 	%rd46, %rd2, %rd45;
	ld.global.f32 	%f58, [%rd46];
	mad.lo.s32 	%r33, %r38, %r19, %r2;
	mul.wide.s32 	%rd47, %r33, 4;
	add.s64 	%rd48, %rd1, %rd47;
	ld.global.f32 	%f59, [%rd48];
	fma.rn.f32 	%f67, %f58, %f59, %f67;
$L__BB0_12:
	cvta.to.global.u64 	%rd49, %rd6;
	mad.lo.s32 	%r34, %r19, %r1, %r2;
	mul.wide.s32 	%rd50, %r34, 4;
	add.s64 	%rd51, %rd49, %rd50;
	st.global.f32 	[%rd51], %f67;
	ret;

}


// ===== COMPILED SASS (sm_100) =====

	.target	sm_100

	.elftype	@"ET_EXEC"


//--------------------- .note.nv.tkinfo           --------------------------
	.section	.note.nv.tkinfo,"",@"SHT_NOTE"
	.sectionflags	@"SHF_NOTE_NV_TKINFO"
	.tkinfo
        /*0018*/ 	.word	0x00000002
        /*0030*/ 	.string	""
        /*0030*/ 	.string	"ptxas"
        /*0030*/ 	.string	"Cuda compilation tools, release 13.0, V13.0.88"
        /*0030*/ 	.string	"Build cuda_13.0.r13.0/compiler.36424714_0"
        /*0030*/ 	.string	"-arch sm_100 -m 64 "



//--------------------- .note.nv.cuinfo           --------------------------
	.section	.note.nv.cuinfo,"",@"SHT_NOTE"
	.sectionflags	@"SHF_NOTE_NV_CUINFO"
        /*0018*/ 	.short	0x0002
        /*001a*/ 	.short	0x0064
        /*001c*/ 	.short	0x0082
	.zero		2


//--------------------- .nv.info                  --------------------------
	.section	.nv.info,"",@"SHT_CUDA_INFO"
	.align	4


	//----- nvinfo : EIATTR_REGCOUNT
	.align		4
        /*0000*/ 	.byte	0x04, 0x2f
        /*0002*/ 	.short	(.L_1 - .L_0)
	.align		4
.L_0:
        /*0004*/ 	.word	index@(_Z14matrixMulNaivePfS_S_ii)
        /*0008*/ 	.word	0x00000020


	//----- nvinfo : EIATTR_FRAME_SIZE
	.align		4
.L_1:
        /*000c*/ 	.byte	0x04, 0x11
        /*000e*/ 	.short	(.L_3 - .L_2)
	.align		4
.L_2:
        /*0010*/ 	.word	index@(_Z14matrixMulNaivePfS_S_ii)
        /*0014*/ 	.word	0x00000000


	//----- nvinfo : EIATTR_MIN_STACK_SIZE
	.align		4
.L_3:
        /*0018*/ 	.byte	0x04, 0x12
        /*001a*/ 	.short	(.L_5 - .L_4)
	.align		4
.L_4:
        /*001c*/ 	.word	index@(_Z14matrixMulNaivePfS_S_ii)
        /*0020*/ 	.word	0x00000000
.L_5:


//--------------------- .nv.compat                --------------------------
	.section	.nv.compat,"",@"SHT_CUDA_COMPAT_INFO"
	.align	4
        /*0000*/ 	.byte	0x02, 0x09, 0x00, 0x00, 0x02, 0x02, 0x01, 0x00, 0x02, 0x05, 0x05, 0x00, 0x03, 0x07, 0x01, 0x01
        /*0010*/ 	.byte	0x02, 0x03, 0x00, 0x00, 0x02, 0x06, 0x01, 0x00, 0x04, 0x0b, 0x08, 0x00, 0x09, 0x00, 0x00, 0x00
        /*0020*/ 	.byte	0x00, 0x00, 0x00, 0x00


//--------------------- .nv.info._Z14matrixMulNaivePfS_S_ii --------------------------
	.section	.nv.info._Z14matrixMulNaivePfS_S_ii,"",@"SHT_CUDA_INFO"
	.sectionflags	@""
	.align	4


	//----- nvinfo : EIATTR_CUDA_API_VERSION
	.align		4
        /*0000*/ 	.byte	0x04, 0x37
        /*0002*/ 	.short	(.L_7 - .L_6)
.L_6:
        /*0004*/ 	.word	0x00000082


	//----- nvinfo : EIATTR_KPARAM_INFO
	.align		4
.L_7:
        /*0008*/ 	.byte	0x04, 0x17
        /*000a*/ 	.short	(.L_9 - .L_8)
.L_8:
        /*000c*/ 	.word	0x00000000
        /*0010*/ 	.short	0x0004
        /*0012*/ 	.short	0x001c
        /*0014*/ 	.byte	0x00, 0xf0, 0x11, 0x00


	//----- nvinfo : EIATTR_KPARAM_INFO
	.align		4
.L_9:
        /*0018*/ 	.byte	0x04, 0x17
        /*001a*/ 	.short	(.L_11 - .L_10)
.L_10:
        /*001c*/ 	.word	0x00000000
        /*0020*/ 	.short	0x0003
        /*0022*/ 	.short	0x0018
        /*0024*/ 	.byte	0x00, 0xf0, 0x11, 0x00


	//----- nvinfo : EIATTR_KPARAM_INFO
	.align		4
.L_11:
        /*0028*/ 	.byte	0x04, 0x17
        /*002a*/ 	.short	(.L_13 - .L_12)
.L_12:
        /*002c*/ 	.word	0x00000000
        /*0030*/ 	.short	0x0002
        /*0032*/ 	.short	0x0010
        /*0034*/ 	.byte	0x00, 0xf5, 0x21, 0x00


	//----- nvinfo : EIATTR_KPARAM_INFO
	.align		4
.L_13:
        /*0038*/ 	.byte	0x04, 0x17
        /*003a*/ 	.short	(.L_15 - .L_14)
.L_14:
        /*003c*/ 	.word	0x00000000
        /*0040*/ 	.short	0x0001
        /*0042*/ 	.short	0x0008
        /*0044*/ 	.byte	0x00, 0xf5, 0x21, 0x00


	//----- nvinfo : EIATTR_KPARAM_INFO
	.align		4
.L_15:
        /*0048*/ 	.byte	0x04, 0x17
        /*004a*/ 	.short	(.L_17 - .L_16)
.L_16:
        /*004c*/ 	.word	0x00000000
        /*0050*/ 	.short	0x0000
        /*0052*/ 	.short	0x0000
        /*0054*/ 	.byte	0x00, 0xf5, 0x21, 0x00


	//----- nvinfo : EIATTR_SPARSE_MMA_MASK
	.align		4
.L_17:
        /*0058*/ 	.byte	0x03, 0x50
        /*005a*/ 	.short	0x0000


	//----- nvinfo : EIATTR_MAXREG_COUNT
	.align		4
        /*005c*/ 	.byte	0x03, 0x1b
        /*005e*/ 	.short	0x00ff


	//----- nvinfo : EIATTR_MERCURY_ISA_VERSION
	.align		4
        /*0060*/ 	.byte	0x03, 0x5f
        /*0062*/ 	.short	0x0101


	//----- nvinfo : EIATTR_VRC_CTA_INIT_COUNT
	.align		4
        /*0064*/ 	.byte	0x02, 0x4a
	.zero		1
	.zero		1


	//----- nvinfo : EIATTR_EXIT_INSTR_OFFSETS
	.align		4
        /*0068*/ 	.byte	0x04, 0x1c
        /*006a*/ 	.short	(.L_19 - .L_18)


	//   ....[0]....
.L_18:
        /*006c*/ 	.word	0x00000900


	//----- nvinfo : EIATTR_CBANK_PARAM_SIZE
	.align		4
.L_19:
        /*0070*/ 	.byte	0x03, 0x19
        /*0072*/ 	.short	0x0020


	//----- nvinfo : EIATTR_PARAM_CBANK
	.align		4
        /*0074*/ 	.byte	0x04, 0x0a
        /*0076*/ 	.short	(.L_21 - .L_20)
	.align		4
.L_20:
        /*0078*/ 	.word	index@(.nv.constant0._Z14matrixMulNaivePfS_S_ii)
        /*007c*/ 	.short	0x0380
        /*007e*/ 	.short	0x0020


	//----- nvinfo : EIATTR_SW_WAR
	.align		4
.L_21:
        /*0080*/ 	.byte	0x04, 0x36
        /*0082*/ 	.short	(.L_23 - .L_22)
.L_22:
        /*0084*/ 	.word	0x00000008
.L_23:


//--------------------- .nv.callgraph             --------------------------
	.section	.nv.callgraph,"",@"SHT_CUDA_CALLGRAPH"
	.align	4
	.sectionentsize	8
	.align		4
        /*0000*/ 	.word	0x00000000
	.align		4
        /*0004*/ 	.word	0xffffffff
	.align		4
        /*0008*/ 	.word	0x00000000
	.align		4
        /*000c*/ 	.word	0xfffffffe
	.align		4
        /*0010*/ 	.word	0x00000000
	.align		4
        /*0014*/ 	.word	0xfffffffd
	.align		4
        /*0018*/ 	.word	0x00000000
	.align		4
        /*001c*/ 	.word	0xfffffffc


//--------------------- .text._Z14matrixMulNaivePfS_S_ii --------------------------
	.section	.text._Z14matrixMulNaivePfS_S_ii,"ax",@progbits
	.align	128
        .global         _Z14matrixMulNaivePfS_S_ii
        .type           _Z14matrixMulNaivePfS_S_ii,@function
        .size           _Z14matrixMulNaivePfS_S_ii,(.L_x_6 - _Z14matrixMulNaivePfS_S_ii)
        .other          _Z14matrixMulNaivePfS_S_ii,@"STO_CUDA_ENTRY STV_DEFAULT"
_Z14matrixMulNaivePfS_S_ii:
.text._Z14matrixMulNaivePfS_S_ii:
[----:B------:R-:W-:Y:S01]  /*0000*/  LDC R1, c[0x0][0x37c] ;  /* 0x0000df00ff017b82 */ /* 0x000fe20000000800 */
[----:B------:R-:W0:Y:S01]  /*0010*/  S2R R0, SR_TID.Y ;  /* 0x0000000000007919 */ /* 0x000e220000002200 */
[----:B------:R-:W1:Y:S06]  /*0020*/  LDCU UR5, c[0x0][0x398] ;  /* 0x00007300ff0577ac */ /* 0x000e6c0008000800 */
[----:B------:R-:W0:Y:S01]  /*0030*/  LDC R3, c[0x0][0x364] ;  /* 0x0000d900ff037b82 */ /* 0x000e220000000800 */
[----:B------:R-:W-:Y:S01]  /*0040*/  HFMA2 R17, -RZ, RZ, 0, 0 ;  /* 0x00000000ff117431 */ /* 0x000fe200000001ff */
[----:B------:R-:W2:Y:S01]  /*0050*/  S2R R15, SR_TID.X ;  /* 0x00000000000f7919 */ /* 0x000ea20000002100 */
[----:B------:R-:W3:Y:S05]  /*0060*/  LDCU.64 UR8, c[0x0][0x358] ;  /* 0x00006b00ff0877ac */ /* 0x000eea0008000a00 */
[----:B------:R-:W-:Y:S08]  /*0070*/  S2UR UR4, SR_CTAID.X ;  /* 0x00000000000479c3 */ /* 0x000ff00000002500 */
[----:B------:R-:W0:Y:S01]  /*0080*/  S2UR UR6, SR_CTAID.Y ;  /* 0x00000000000679c3 */ /* 0x000e220000002600 */
[----:B-1----:R-:W-:-:S07]  /*0090*/  UISETP.GE.AND UP0, UPT, UR5, 0x1, UPT ;  /* 0x000000010500788c */ /* 0x002fce000bf06270 */
[----:B------:R-:W2:Y:S01]  /*00a0*/  LDC R2, c[0x0][0x360] ;  /* 0x0000d800ff027b82 */ /* 0x000ea20000000800 */
[----:B0-----:R-:W-:Y:S02]  /*00b0*/  IMAD R0, R3, UR6, R0 ;  /* 0x0000000603007c24 */ /* 0x001fe4000f8e0200 */
[----:B--2---:R-:W-:Y:S01]  /*00c0*/  IMAD R15, R2, UR4, R15 ;  /* 0x00000004020f7c24 */ /* 0x004fe2000f8e020f */
[----:B---3--:R-:W-:Y:S06]  /*00d0*/  BRA.U !UP0, `(.L_x_0) ;  /* 0x0000000508f47547 */ /* 0x008fec000b800000 */
[----:B------:R-:W-:Y:S02]  /*00e0*/  UISETP.GE.U32.AND UP1, UPT, UR5, 0x8, UPT ;  /* 0x000000080500788c */ /* 0x000fe4000bf26070 */
[----:B------:R-:W-:Y:S01]  /*00f0*/  IMAD R14, R0, UR5, RZ ;  /* 0x00000005000e7c24 */ /* 0x000fe2000f8e02ff */
[----:B------:R-:W-:Y:S01]  /*0100*/  ULOP3.LUT UR6, UR5, 0x7, URZ, 0xc0, !UPT ;  /* 0x0000000705067892 */ /* 0x000fe2000f8ec0ff */
[----:B------:R-:W-:Y:S01]  /*0110*/  MOV R17, RZ ;  /* 0x000000ff00117202 */ /* 0x000fe20000000f00 */
[----:B------:R-:W-:Y:S02]  /*0120*/  UMOV UR4, URZ ;  /* 0x000000ff00047c82 */ /* 0x000fe40008000000 */
[----:B------:R-:W-:Y:S02]  /*0130*/  UISETP.NE.AND UP0, UPT, UR6, URZ, UPT ;  /* 0x000000ff0600728c */ /* 0x000fe4000bf05270 */
[----:B------:R-:W-:Y:S09]  /*0140*/  BRA.U !UP1, `(.L_x_1) ;  /* 0x0000000109c47547 */ /* 0x000ff2000b800000 */
[----:B------:R-:W0:Y:S01]  /*0150*/  LDC.64 R2, c[0x0][0x388] ;  /* 0x0000e200ff027b82 */ /* 0x000e220000000a00 */
[----:B------:R-:W-:Y:S01]  /*0160*/  ULOP3.LUT UR4, UR5, 0x7ffffff8, URZ, 0xc0, !UPT ;  /* 0x7ffffff805047892 */ /* 0x000fe2000f8ec0ff */
[----:B------:R-:W-:Y:S02]  /*0170*/  MOV R17, RZ ;  /* 0x000000ff00117202 */ /* 0x000fe40000000f00 */
[----:B------:R-:W-:Y:S01]  /*0180*/  MOV R16, R15 ;  /* 0x0000000f00107202 */ /* 0x000fe20000000f00 */
[----:B------:R-:W-:Y:S01]  /*0190*/  UIADD3 UR7, UPT, UPT, -UR4, URZ, URZ ;  /* 0x000000ff04077290 */ /* 0x000fe2000fffe1ff */
[----:B0-----:R-:W-:-:S03]  /*01a0*/  IMAD.WIDE.U32 R2, R14, 0x4, R2 ;  /* 0x000000040e027825 */ /* 0x001fc600078e0002 */
[----:B------:R-:W-:-:S04]  /*01b0*/  IADD3 R4, P0, PT, R2, 0x10, RZ ;  /* 0x0000001002047810 */ /* 0x000fc80007f1e0ff */
[----:B------:R-:W-:-:S09]  /*01c0*/  IADD3.X R3, PT, PT, RZ, R3, RZ, P0, !PT ;  /* 0x00000003ff037210 */ /* 0x000fd200007fe4ff */
.L_x_2:
[----:B------:R-:W0:Y:S01]  /*01d0*/  LDC.64 R10, c[0x0][0x390] ;  /* 0x0000e400ff0a7b82 */ /* 0x000e220000000a00 */
[----:B------:R-:W-:-:S05]  /*01e0*/  MOV R2, R4 ;  /* 0x0000000400027202 */ /* 0x000fca0000000f00 */
[----:B------:R-:W2:Y:S02]  /*01f0*/  LDG.E R18, desc[UR8][R2.64+-0x10] ;  /* 0xfffff00802127981 */ /* 0x000ea4000c1e1900 */
[----:B------:R-:W1:Y:S02]  /*0200*/  LDC R19, c[0x0][0x39c] ;  /* 0x0000e700ff137b82 */ /* 0x000e640000000800 */
[----:B------:R-:W3:Y:S04]  /*0210*/  LDG.E R22, desc[UR8][R2.64+-0xc] ;  /* 0xfffff40802167981 */ /* 0x000ee8000c1e1900 */
[----:B------:R-:W4:Y:S04]  /*0220*/  LDG.E R23, desc[UR8][R2.64+-0x8] ;  /* 0xfffff80802177981 */ /* 0x000f28000c1e1900 */
[----:B------:R-:W5:Y:S04]  /*0230*/  LDG.E R25, desc[UR8][R2.64+-0x4] ;  /* 0xfffffc0802197981 */ /* 0x000f68000c1e1900 */
[----:B------:R-:W5:Y:S01]  /*0240*/  LDG.E R26, desc[UR8][R2.64] ;  /* 0x00000008021a7981 */ /* 0x000f62000c1e1900 */
[----:B0-----:R-:W-:-:S05]  /*0250*/  IMAD.WIDE R10, R16, 0x4, R10 ;  /* 0x00000004100a7825 */ /* 0x001fca00078e020a */
[----:B------:R0:W2:Y:S01]  /*0260*/  LDG.E R20, desc[UR8][R10.64] ;  /* 0x000000080a147981 */ /* 0x0000a2000c1e1900 */
[----:B-1----:R-:W-:-:S05]  /*0270*/  IMAD.WIDE R28, R19, 0x4, R10 ;  /* 0x00000004131c7825 */ /* 0x002fca00078e020a */
[----:B------:R-:W3:Y:S01]  /*0280*/  LDG.E R21, desc[UR8][R28.64] ;  /* 0x000000081c157981 */ /* 0x000ee2000c1e1900 */
[----:B------:R-:W-:-:S05]  /*0290*/  IMAD.WIDE R12, R19, 0x4, R28 ;  /* 0x00000004130c7825 */ /* 0x000fca00078e021c */
[----:B------:R1:W4:Y:S01]  /*02a0*/  LDG.E R24, desc[UR8][R12.64] ;  /* 0x000000080c187981 */ /* 0x000322000c1e1900 */
[----:B------:R-:W-:-:S03]  /*02b0*/  IMAD.WIDE R8, R19, 0x4, R12 ;  /* 0x0000000413087825 */ /* 0x000fc600078e020c */
[----:B------:R-:W5:Y:S01]  /*02c0*/  LDG.E R28, desc[UR8][R2.64+0x4] ;  /* 0x00000408021c7981 */ /* 0x000f62000c1e1900 */
[----:B------:R-:W-:-:S03]  /*02d0*/  IMAD.WIDE R4, R19, 0x4, R8 ;  /* 0x0000000413047825 */ /* 0x000fc600078e0208 */
[----:B------:R-:W5:Y:S04]  /*02e0*/  LDG.E R29, desc[UR8][R2.64+0x8] ;  /* 0x00000808021d7981 */ /* 0x000f68000c1e1900 */
[----:B------:R-:W5:Y:S01]  /*02f0*/  LDG.E R8, desc[UR8][R8.64] ;  /* 0x0000000808087981 */ /* 0x000f62000c1e1900 */
[----:B------:R-:W-:-:S03]  /*0300*/  IMAD.WIDE R6, R19, 0x4, R4 ;  /* 0x0000000413067825 */ /* 0x000fc600078e0204 */
[----:B------:R1:W5:Y:S01]  /*0310*/  LDG.E R5, desc[UR8][R4.64] ;  /* 0x0000000804057981 */ /* 0x000362000c1e1900 */
[----:B0-----:R-:W-:-:S03]  /*0320*/  IMAD.WIDE R10, R19, 0x4, R6 ;  /* 0x00000004130a7825 */ /* 0x001fc600078e0206 */
[----:B------:R-:W5:Y:S01]  /*0330*/  LDG.E R7, desc[UR8][R6.64] ;  /* 0x0000000806077981 */ /* 0x000f62000c1e1900 */
[----:B-1----:R-:W-:-:S03]  /*0340*/  IMAD.WIDE R12, R19, 0x4, R10 ;  /* 0x00000004130c7825 */ /* 0x002fc600078e020a */
[----:B------:R-:W5:Y:S04]  /*0350*/  LDG.E R27, desc[UR8][R10.64] ;  /* 0x000000080a1b7981 */ /* 0x000f68000c1e1900 */
[----:B------:R0:W5:Y:S04]  /*0360*/  LDG.E R9, desc[UR8][R2.64+0xc] ;  /* 0x00000c0802097981 */ /* 0x000168000c1e1900 */
[----:B------:R-:W5:Y:S01]  /*0370*/  LDG.E R12, desc[UR8][R12.64] ;  /* 0x000000080c0c7981 */ /* 0x000f62000c1e1900 */
[----:B------:R-:W-:-:S04]  /*0380*/  UIADD3 UR7, UPT, UPT, UR7, 0x8, URZ ;  /* 0x0000000807077890 */ /* 0x000fc8000fffe0ff */
[----:B------:R-:W-:Y:S01]  /*0390*/  UISETP.NE.AND UP1, UPT, UR7, URZ, UPT ;  /* 0x000000ff0700728c */ /* 0x000fe2000bf25270 */
[----:B------:R-:W-:Y:S02]  /*03a0*/  IADD3 R4, P0, PT, R2, 0x20, RZ ;  /* 0x0000002002047810 */ /* 0x000fe40007f1e0ff */
[----:B------:R-:W-:Y:S02]  /*03b0*/  LEA R16, R19, R16, 0x3 ;  /* 0x0000001013107211 */ /* 0x000fe400078e18ff */
[----:B0-----:R-:W-:Y:S01]  /*03c0*/  IADD3.X R3, PT, PT, RZ, R3, RZ, P0, !PT ;  /* 0x00000003ff037210 */ /* 0x001fe200007fe4ff */
[----:B--2---:R-:W-:-:S04]  /*03d0*/  FFMA R17, R18, R20, R17 ;  /* 0x0000001412117223 */ /* 0x004fc80000000011 */
[----:B---3--:R-:W-:-:S04]  /*03e0*/  FFMA R22, R22, R21, R17 ;  /* 0x0000001516167223 */ /* 0x008fc80000000011 */
[----:B----4-:R-:W-:-:S04]  /*03f0*/  FFMA R22, R23, R24, R22 ;  /* 0x0000001817167223 */ /* 0x010fc80000000016 */
[----:B-----5:R-:W-:-:S04]  /*0400*/  FFMA R25, R25, R8, R22 ;  /* 0x0000000819197223 */ /* 0x020fc80000000016 */
[----:B------:R-:W-:-:S04]  /*0410*/  FFMA R5, R26, R5, R25 ;  /* 0x000000051a057223 */ /* 0x000fc80000000019 */
[----:B------:R-:W-:-:S04]  /*0420*/  FFMA R28, R28, R7, R5 ;  /* 0x000000071c1c7223 */ /* 0x000fc80000000005 */
[----:B------:R-:W-:-:S04]  /*0430*/  FFMA R28, R29, R27, R28 ;  /* 0x0000001b1d1c7223 */ /* 0x000fc8000000001c */
[----:B------:R-:W-:Y:S01]  /*0440*/  FFMA R17, R9, R12, R28 ;  /* 0x0000000c09117223 */ /* 0x000fe2000000001c */
[----:B------:R-:W-:Y:S06]  /*0450*/  BRA.U UP1, `(.L_x_2) ;  /* 0xfffffffd015c7547 */ /* 0x000fec000b83ffff */
.L_x_1:
[----:B------:R-:W-:Y:S05]  /*0460*/  BRA.U !UP0, `(.L_x_0) ;  /* 0x0000000508107547 */ /* 0x000fea000b800000 */
[----:B------:R-:W-:Y:S02]  /*0470*/  UISETP.GE.U32.AND UP0, UPT, UR6, 0x4, UPT ;  /* 0x000000040600788c */ /* 0x000fe4000bf06070 */
[----:B------:R-:W-:-:S04]  /*0480*/  ULOP3.LUT UR7, UR5, 0x3, URZ, 0xc0, !UPT ;  /* 0x0000000305077892 */ /* 0x000fc8000f8ec0ff */
[----:B------:R-:W-:-:S03]  /*0490*/  UISETP.NE.AND UP1, UPT, UR7, URZ, UPT ;  /* 0x000000ff0700728c */ /* 0x000fc6000bf25270 */
[----:B------:R-:W-:Y:S08]  /*04a0*/  BRA.U !UP0, `(.L_x_3) ;  /* 0x0000000108707547 */ /* 0x000ff0000b800000 */
[----:B------:R-:W0:Y:S01]  /*04b0*/  LDC R13, c[0x0][0x39c] ;  /* 0x0000e700ff0d7b82 */ /* 0x000e220000000800 */
[----:B------:R-:W1:Y:S01]  /*04c0*/  LDCU.64 UR10, c[0x0][0x388] ;  /* 0x00007100ff0a77ac */ /* 0x000e620008000a00 */
[C---:B------:R-:W-:Y:S02]  /*04d0*/  IADD3 R3, PT, PT, R14.reuse, UR4, RZ ;  /* 0x000000040e037c10 */ /* 0x040fe4000fffe0ff */
[----:B------:R-:W-:-:S04]  /*04e0*/  IADD3 R10, P0, PT, R14, UR4, RZ ;  /* 0x000000040e0a7c10 */ /* 0x000fc8000ff1e0ff */
[----:B------:R-:W2:Y:S08]  /*04f0*/  LDC.64 R6, c[0x0][0x390] ;  /* 0x0000e400ff067b82 */ /* 0x000eb00000000a00 */
[----:B------:R-:W3:Y:S01]  /*0500*/  LDC.64 R4, c[0x0][0x388] ;  /* 0x0000e200ff047b82 */ /* 0x000ee20000000a00 */
[----:B0-----:R-:W-:-:S04]  /*0510*/  IMAD R9, R13, UR4, R15 ;  /* 0x000000040d097c24 */ /* 0x001fc8000f8e020f */
[----:B--2---:R-:W-:-:S04]  /*0520*/  IMAD.WIDE R6, R9, 0x4, R6 ;  /* 0x0000000409067825 */ /* 0x004fc800078e0206 */
[----:B------:R-:W-:Y:S02]  /*0530*/  IMAD.WIDE R8, R13, 0x4, R6 ;  /* 0x000000040d087825 */ /* 0x000fe400078e0206 */
[----:B------:R-:W2:Y:S02]  /*0540*/  LDG.E R6, desc[UR8][R6.64] ;  /* 0x0000000806067981 */ /* 0x000ea4000c1e1900 */
[----:B---3--:R-:W-:Y:S01]  /*0550*/  IMAD.WIDE.U32 R4, R3, 0x4, R4 ;  /* 0x0000000403047825 */ /* 0x008fe200078e0004 */
[----:B------:R-:W-:Y:S02]  /*0560*/  IADD3.X R3, PT, PT, RZ, RZ, RZ, P0, !PT ;  /* 0x000000ffff037210 */ /* 0x000fe400007fe4ff */
[----:B-1----:R-:W-:-:S03]  /*0570*/  LEA R2, P0, R10, UR10, 0x2 ;  /* 0x0000000a0a027c11 */ /* 0x002fc6000f8010ff */
[----:B------:R-:W2:Y:S01]  /*0580*/  LDG.E R4, desc[UR8][R4.64] ;  /* 0x0000000804047981 */ /* 0x000ea2000c1e1900 */
[----:B------:R-:W-:Y:S01]  /*0590*/  LEA.HI.X R3, R10, UR11, R3, 0x2, P0 ;  /* 0x0000000b0a037c11 */ /* 0x000fe200080f1403 */
[C---:B------:R-:W-:Y:S02]  /*05a0*/  IMAD.WIDE R10, R13.reuse, 0x4, R8 ;  /* 0x000000040d0a7825 */ /* 0x040fe400078e0208 */
[----:B------:R-:W3:Y:S04]  /*05b0*/  LDG.E R8, desc[UR8][R8.64] ;  /* 0x0000000808087981 */ /* 0x000ee8000c1e1900 */
[----:B------:R-:W3:Y:S01]  /*05c0*/  LDG.E R16, desc[UR8][R2.64+0x4] ;  /* 0x0000040802107981 */ /* 0x000ee2000c1e1900 */
[----:B------:R-:W-:-:S03]  /*05d0*/  IMAD.WIDE R12, R13, 0x4, R10 ;  /* 0x000000040d0c7825 */ /* 0x000fc600078e020a */
[----:B------:R-:W4:Y:S04]  /*05e0*/  LDG.E R18, desc[UR8][R10.64] ;  /* 0x000000080a127981 */ /* 0x000f28000c1e1900 */
[----:B------:R-:W4:Y:S04]  /*05f0*/  LDG.E R19, desc[UR8][R2.64+0x8] ;  /* 0x0000080802137981 */ /* 0x000f28000c1e1900 */
[----:B------:R-:W5:Y:S04]  /*0600*/  LDG.E R21, desc[UR8][R2.64+0xc] ;  /* 0x00000c0802157981 */ /* 0x000f68000c1e1900 */
[----:B------:R-:W5:Y:S01]  /*0610*/  LDG.E R12, desc[UR8][R12.64] ;  /* 0x000000080c0c7981 */ /* 0x000f62000c1e1900 */
[----:B------:R-:W-:Y:S01]  /*0620*/  UIADD3 UR4, UPT, UPT, UR4, 0x4, URZ ;  /* 0x0000000404047890 */ /* 0x000fe2000fffe0ff */
[----:B--2---:R-:W-:-:S04]  /*0630*/  FFMA R17, R4, R6, R17 ;  /* 0x0000000604117223 */ /* 0x004fc80000000011 */
[----:B---3--:R-:W-:-:S04]  /*0640*/  FFMA R16, R16, R8, R17 ;  /* 0x0000000810107223 */ /* 0x008fc80000000011 */
[----:B----4-:R-:W-:-:S04]  /*0650*/  FFMA R16, R19, R18, R16 ;  /* 0x0000001213107223 */ /* 0x010fc80000000010 */
[----:B-----5:R-:W-:-:S07]  /*0660*/  FFMA R17, R21, R12, R16 ;  /* 0x0000000c15117223 */ /* 0x020fce0000000010 */
.L_x_3:
[----:B------:R-:W-:Y:S05]  /*0670*/  BRA.U !UP1, `(.L_x_0) ;  /* 0x00000001098c7547 */ /* 0x000fea000b800000 */
[----:B------:R-:W-:Y:S02]  /*0680*/  UISETP.NE.AND UP0, UPT, UR7, 0x1, UPT ;  /* 0x000000010700788c */ /* 0x000fe4000bf05270 */
[----:B------:R-:W-:-:S04]  /*0690*/  ULOP3.LUT UR5, UR5, 0x1, URZ, 0xc0, !UPT ;  /* 0x0000000105057892 */ /* 0x000fc8000f8ec0ff */
[----:B------:R-:W-:-:S03]  /*06a0*/  UISETP.NE.U32.AND UP1, UPT, UR5, 0x1, UPT ;  /* 0x000000010500788c */ /* 0x000fc6000bf25070 */
        /* <DEDUP_REMOVED lines=9> */
[----:B---3--:R-:W-:Y:S01]  /*0740*/  IMAD.WIDE.U32 R2, R7, 0x4, R2 ;  /* 0x0000000407027825 */ /* 0x008fe200078e0002 */
[----:B------:R-:W-:Y:S02]  /*0750*/  IADD3.X R7, PT, PT, RZ, RZ, RZ, P0, !PT ;  /* 0x000000ffff077210 */ /* 0x000fe400007fe4ff */
[----:B-1----:R-:W-:Y:S01]  /*0760*/  LEA R6, P0, R10, UR6, 0x2 ;  /* 0x000000060a067c11 */ /* 0x002fe2000f8010ff */
[----:B------:R-:W-:Y:S02]  /*0770*/  IMAD.WIDE R8, R8, 0x4, R4 ;  /* 0x0000000408087825 */ /* 0x000fe400078e0204 */
[----:B------:R-:W2:Y:S01]  /*0780*/  LDG.E R2, desc[UR8][R2.64] ;  /* 0x0000000802027981 */ /* 0x000ea2000c1e1900 */
[----:B------:R-:W-:-:S03]  /*0790*/  LEA.HI.X R7, R10, UR7, R7, 0x2, P0 ;  /* 0x000000070a077c11 */ /* 0x000fc600080f1407 */
[----:B------:R-:W2:Y:S04]  /*07a0*/  LDG.E R4, desc[UR8][R4.64] ;  /* 0x0000000804047981 */ /* 0x000ea8000c1e1900 */
[----:B------:R-:W3:Y:S04]  /*07b0*/  LDG.E R6, desc[UR8][R6.64+0x4] ;  /* 0x0000040806067981 */ /* 0x000ee8000c1e1900 */
[----:B------:R-:W3:Y:S01]  /*07c0*/  LDG.E R8, desc[UR8][R8.64] ;  /* 0x0000000808087981 */ /* 0x000ee2000c1e1900 */
[----:B------:R-:W-:Y:S01]  /*07d0*/  UIADD3 UR4, UPT, UPT, UR4, 0x2, URZ ;  /* 0x0000000204047890 */ /* 0x000fe2000fffe0ff */
[----:B--2---:R-:W-:-:S04]  /*07e0*/  FFMA R17, R2, R4, R17 ;  /* 0x0000000402117223 */ /* 0x004fc80000000011 */
[----:B---3--:R-:W-:-:S07]  /*07f0*/  FFMA R17, R6, R8, R17 ;  /* 0x0000000806117223 */ /* 0x008fce0000000011 */
.L_x_4:
[----:B------:R-:W-:Y:S05]  /*0800*/  BRA.U UP1, `(.L_x_0) ;  /* 0x0000000101287547 */ /* 0x000fea000b800000 */
[----:B------:R-:W0:Y:S01]  /*0810*/  LDC R6, c[0x0][0x39c] ;  /* 0x0000e700ff067b82 */ /* 0x000e220000000800 */
[----:B------:R-:W-:-:S07]  /*0820*/  IADD3 R7, PT, PT, R14, UR4, RZ ;  /* 0x000000040e077c10 */ /* 0x000fce000fffe0ff */
[----:B------:R-:W1:Y:S08]  /*0830*/  LDC.64 R2, c[0x0][0x388] ;  /* 0x0000e200ff027b82 */ /* 0x000e700000000a00 */
[----:B------:R-:W2:Y:S01]  /*0840*/  LDC.64 R4, c[0x0][0x390] ;  /* 0x0000e400ff047b82 */ /* 0x000ea20000000a00 */
[----:B0-----:R-:W-:Y:S02]  /*0850*/  IMAD R9, R6, UR4, R15 ;  /* 0x0000000406097c24 */ /* 0x001fe4000f8e020f */
[----:B-1----:R-:W-:-:S06]  /*0860*/  IMAD.WIDE.U32 R2, R7, 0x4, R2 ;  /* 0x0000000407027825 */ /* 0x002fcc00078e0002 */
[----:B------:R-:W3:Y:S01]  /*0870*/  LDG.E R2, desc[UR8][R2.64] ;  /* 0x0000000802027981 */ /* 0x000ee2000c1e1900 */
[----:B--2---:R-:W-:-:S06]  /*0880*/  IMAD.WIDE R4, R9, 0x4, R4 ;  /* 0x0000000409047825 */ /* 0x004fcc00078e0204 */
[----:B------:R-:W3:Y:S02]  /*0890*/  LDG.E R4, desc[UR8][R4.64] ;  /* 0x0000000804047981 */ /* 0x000ee4000c1e1900 */
[----:B---3--:R-:W-:-:S07]  /*08a0*/  FFMA R17, R2, R4, R17 ;  /* 0x0000000402117223 */ /* 0x008fce0000000011 */
.L_x_0:
[----:B------:R-:W0:Y:S01]  /*08b0*/  LDC.64 R2, c[0x0][0x380] ;  /* 0x0000e000ff027b82 */ /* 0x000e220000000a00 */
[----:B------:R-:W1:Y:S02]  /*08c0*/  LDCU UR4, c[0x0][0x39c] ;  /* 0x00007380ff0477ac */ /* 0x000e640008000800 */
[----:B-1----:R-:W-:-:S04]  /*08d0*/  IMAD R15, R0, UR4, R15 ;  /* 0x00000004000f7c24 */ /* 0x002fc8000f8e020f */
[----:B0-----:R-:W-:-:S05]  /*08e0*/  IMAD.WIDE R2, R15, 0x4, R2 ;  /* 0x000000040f027825 */ /* 0x001fca00078e0202 */
[----:B------:R-:W-:Y:S01]  /*08f0*/  STG.E desc[UR8][R2.64], R17 ;  /* 0x0000001102007986 */ /* 0x000fe2000c101908 */
[----:B------:R-:W-:Y:S05]  /*0900*/  EXIT ;  /* 0x000000000000794d */ /* 0x000fea0003800000 */
.L_x_5:
[----:B------:R-:W-:-:S00]  /*0910*/  BRA `(.L_x_5) ;  /* 0xfffffffc00fc7947 */ /* 0x000fc0000383ffff */
[----:B------:R-:W-:-:S00]  /*0920*/  NOP ;  /* 0x0000000000007918 */ /* 0x000fc00000000000 */
        /* <DEDUP_REMOVED lines=13> */
.L_x_6:


//--------------------- .nv.shared.reserved.0     --------------------------
	.section	.nv.shared.reserved.0,"aw",@nobits
	.weak		__nv_reservedSMEM_offset_0_alias
	.size		__nv_reservedSMEM_offset_0_alias, 0, 64
	.other		__nv_reservedSMEM_offset_0_alias,@"STO_CUDA_RESERVED_SHARED STV_DEFAULT"
__nv_reservedSMEM_offset_0_alias:
	.zero		0
	.zero		64


//--------------------- .nv.constant0._Z14matrixMulNaivePfS_S_ii --------------------------
	.section	.nv.constant0._Z14matrixMulNaivePfS_S_ii,"a",@progbits
	.sectionflags	@""
	.align	4
.nv.constant0._Z14matrixMulNaivePfS_S_ii:
	.zero		928


//--------------------- SYMBOLS --------------------------

	.type		.nv.reservedSmem.offset0,@object
	.size		.nv.reservedSmem.offset0,0x4
